	.headerflags	@"EF_CUDA_TEXMODE_UNIFIED EF_CUDA_64BIT_ADDRESS EF_CUDA_ACCELERATORS EF_CUDA_SM90 EF_CUDA_VIRTUAL_SM(EF_CUDA_SM90)"
	.elftype	@"ET_EXEC"


//--------------------- .nv.info                  --------------------------
	.section	.nv.info,"",@"SHT_CUDA_INFO"
	.align	4


	//----- nvinfo : EIATTR_REGCOUNT
	.align		4
        /*0000*/ 	.byte	0x04, 0x2f
        /*0002*/ 	.short	(.L_3 - .L_2)
	.align		4
.L_2:
        /*0004*/ 	.word	index@(triton_poi_fused__native_batch_norm_legit_no_training_add_relu_13)
        /*0008*/ 	.word	0x00000028


	//----- nvinfo : EIATTR_MIN_STACK_SIZE
	.align		4
.L_3:
        /*000c*/ 	.byte	0x04, 0x12
        /*000e*/ 	.short	(.L_5 - .L_4)
	.align		4
.L_4:
        /*0010*/ 	.word	index@(triton_poi_fused__native_batch_norm_legit_no_training_add_relu_13)
        /*0014*/ 	.word	0x00000000


	//----- nvinfo : EIATTR_FRAME_SIZE
	.align		4
.L_5:
        /*0018*/ 	.byte	0x04, 0x11
        /*001a*/ 	.short	(.L_7 - .L_6)
	.align		4
.L_6:
        /*001c*/ 	.word	index@(triton_poi_fused__native_batch_norm_legit_no_training_add_relu_13)
        /*0020*/ 	.word	0x00000000


	//----- nvinfo : EIATTR_MIN_STACK_SIZE
	.align		4
.L_7:
        /*0024*/ 	.byte	0x04, 0x12
        /*0026*/ 	.short	(.L_9 - .L_8)
	.align		4
.L_8:
        /*0028*/ 	.word	index@(triton_poi_fused__native_batch_norm_legit_no_training_add_relu_13)
        /*002c*/ 	.word	0x00000000
.L_9:


//--------------------- .nv.info.triton_poi_fused__native_batch_norm_legit_no_training_add_relu_13 --------------------------
	.section	.nv.info.triton_poi_fused__native_batch_norm_legit_no_training_add_relu_13,"",@"SHT_CUDA_INFO"
	.sectionflags	@""
	.align	4


	//----- nvinfo : EIATTR_CUDA_API_VERSION
	.align		4
        /*0000*/ 	.byte	0x04, 0x37
        /*0002*/ 	.short	(.L_11 - .L_10)
.L_10:
        /*0004*/ 	.word	0x0000007c


	//----- nvinfo : EIATTR_KPARAM_INFO
	.align		4
.L_11:
        /*0008*/ 	.byte	0x04, 0x17
        /*000a*/ 	.short	(.L_13 - .L_12)
.L_12:
        /*000c*/ 	.word	0x00000000
        /*0010*/ 	.short	0x0008
        /*0012*/ 	.short	0x003c
        /*0014*/ 	.byte	0x00, 0xf0, 0x11, 0x00


	//----- nvinfo : EIATTR_KPARAM_INFO
	.align		4
.L_13:
        /*0018*/ 	.byte	0x04, 0x17
        /*001a*/ 	.short	(.L_15 - .L_14)
.L_14:
        /*001c*/ 	.word	0x00000000
        /*0020*/ 	.short	0x0007
        /*0022*/ 	.short	0x0038
        /*0024*/ 	.byte	0x00, 0xf0, 0x11, 0x00


	//----- nvinfo : EIATTR_KPARAM_INFO
	.align		4
.L_15:
        /*0028*/ 	.byte	0x04, 0x17
        /*002a*/ 	.short	(.L_17 - .L_16)
.L_16:
        /*002c*/ 	.word	0x00000000
        /*0030*/ 	.short	0x0006
        /*0032*/ 	.short	0x0030
        /*0034*/ 	.byte	0x00, 0xf4, 0x21, 0x00


	//----- nvinfo : EIATTR_KPARAM_INFO
	.align		4
.L_17:
        /*0038*/ 	.byte	0x04, 0x17
        /*003a*/ 	.short	(.L_19 - .L_18)
.L_18:
        /*003c*/ 	.word	0x00000000
        /*0040*/ 	.short	0x0005
        /*0042*/ 	.short	0x0028
        /*0044*/ 	.byte	0x00, 0xf4, 0x21, 0x00


	//----- nvinfo : EIATTR_KPARAM_INFO
	.align		4
.L_19:
        /*0048*/ 	.byte	0x04, 0x17
        /*004a*/ 	.short	(.L_21 - .L_20)
.L_20:
        /*004c*/ 	.word	0x00000000
        /*0050*/ 	.short	0x0004
        /*0052*/ 	.short	0x0020
        /*0054*/ 	.byte	0x00, 0xf4, 0x21, 0x00


	//----- nvinfo : EIATTR_KPARAM_INFO
	.align		4
.L_21:
        /*0058*/ 	.byte	0x04, 0x17
        /*005a*/ 	.short	(.L_23 - .L_22)
.L_22:
        /*005c*/ 	.word	0x00000000
        /*0060*/ 	.short	0x0003
        /*0062*/ 	.short	0x0018
        /*0064*/ 	.byte	0x00, 0xf4, 0x21, 0x00


	//----- nvinfo : EIATTR_KPARAM_INFO
	.align		4
.L_23:
        /*0068*/ 	.byte	0x04, 0x17
        /*006a*/ 	.short	(.L_25 - .L_24)
.L_24:
        /*006c*/ 	.word	0x00000000
        /*0070*/ 	.short	0x0002
        /*0072*/ 	.short	0x0010
        /*0074*/ 	.byte	0x00, 0xf4, 0x21, 0x00


	//----- nvinfo : EIATTR_KPARAM_INFO
	.align		4
.L_25:
        /*0078*/ 	.byte	0x04, 0x17
        /*007a*/ 	.short	(.L_27 - .L_26)
.L_26:
        /*007c*/ 	.word	0x00000000
        /*0080*/ 	.short	0x0001
        /*0082*/ 	.short	0x0008
        /*0084*/ 	.byte	0x00, 0xf4, 0x21, 0x00


	//----- nvinfo : EIATTR_KPARAM_INFO
	.align		4
.L_27:
        /*0088*/ 	.byte	0x04, 0x17
        /*008a*/ 	.short	(.L_29 - .L_28)
.L_28:
        /*008c*/ 	.word	0x00000000
        /*0090*/ 	.short	0x0000
        /*0092*/ 	.short	0x0000
        /*0094*/ 	.byte	0x00, 0xf4, 0x21, 0x00


	//----- nvinfo : EIATTR_SPARSE_MMA_MASK
	.align		4
.L_29:
        /*0098*/ 	.byte	0x03, 0x50
        /*009a*/ 	.short	0x0000


	//----- nvinfo : EIATTR_MAXREG_COUNT
	.align		4
        /*009c*/ 	.byte	0x03, 0x1b
        /*009e*/ 	.short	0x00ff


	//----- nvinfo : EIATTR_EXIT_INSTR_OFFSETS
	.align		4
        /*00a0*/ 	.byte	0x04, 0x1c
        /*00a2*/ 	.short	(.L_31 - .L_30)


	//   ....[0]....
.L_30:
        /*00a4*/ 	.word	0x000012a0


	//   ....[1]....
        /*00a8*/ 	.word	0x000012f0


	//----- nvinfo : EIATTR_REQNTID
	.align		4
.L_31:
        /*00ac*/ 	.byte	0x04, 0x10
        /*00ae*/ 	.short	(.L_33 - .L_32)
.L_32:
        /*00b0*/ 	.word	0x00000100
        /*00b4*/ 	.word	0x00000001
        /*00b8*/ 	.word	0x00000001


	//----- nvinfo : EIATTR_CBANK_PARAM_SIZE
	.align		4
.L_33:
        /*00bc*/ 	.byte	0x03, 0x19
        /*00be*/ 	.short	0x0040


	//----- nvinfo : EIATTR_PARAM_CBANK
	.align		4
        /*00c0*/ 	.byte	0x04, 0x0a
        /*00c2*/ 	.short	(.L_35 - .L_34)
	.align		4
.L_34:
        /*00c4*/ 	.word	index@(.nv.constant0.triton_poi_fused__native_batch_norm_legit_no_training_add_relu_13)
        /*00c8*/ 	.short	0x0210
        /*00ca*/ 	.short	0x0040


	//----- nvinfo : EIATTR_SW_WAR
	.align		4
.L_35:
        /*00cc*/ 	.byte	0x04, 0x36
        /*00ce*/ 	.short	(.L_37 - .L_36)
.L_36:
        /*00d0*/ 	.word	0x00000008
.L_37:


//--------------------- .nv.callgraph             --------------------------
	.section	.nv.callgraph,"",@"SHT_CUDA_CALLGRAPH"
	.align	4
	.sectionentsize	8
	.align		4
        /*0000*/ 	.word	0x00000000
	.align		4
        /*0004*/ 	.word	0xffffffff
	.align		4
        /*0008*/ 	.word	0x00000000
	.align		4
        /*000c*/ 	.word	0xfffffffe
	.align		4
        /*0010*/ 	.word	0x00000000
	.align		4
        /*0014*/ 	.word	0xfffffffd
	.align		4
        /*0018*/ 	.word	0x00000000
	.align		4
        /*001c*/ 	.word	0xfffffffc


//--------------------- .nv.constant4             --------------------------
	.section	.nv.constant4,"a",@progbits
	.align	8
	.align		8
.nv.constant4:
        /*0000*/ 	.dword	_$_str
	.align		8
        /*0008*/ 	.dword	_$_str_$_2


//--------------------- .text.triton_poi_fused__native_batch_norm_legit_no_training_add_relu_13 --------------------------
	.section	.text.triton_poi_fused__native_batch_norm_legit_no_training_add_relu_13,"ax",@progbits
	.sectionflags	@"SHF_BARRIERS=1"
	.align	128
        .global         triton_poi_fused__native_batch_norm_legit_no_training_add_relu_13
        .type           triton_poi_fused__native_batch_norm_legit_no_training_add_relu_13,@function
        .size           triton_poi_fused__native_batch_norm_legit_no_training_add_relu_13,(.L_x_1 - triton_poi_fused__native_batch_norm_legit_no_training_add_relu_13)
        .other          triton_poi_fused__native_batch_norm_legit_no_training_add_relu_13,@"STO_CUDA_ENTRY STV_DEFAULT"
triton_poi_fused__native_batch_norm_legit_no_training_add_relu_13:
.text.triton_poi_fused__native_batch_norm_legit_no_training_add_relu_13:
[----:B------:R-:W0:Y:S01]  /*0000*/  LDC R1, c[0x0][0x28] ;  /* 0x00000a00ff017b82 */ /* 0x000e220000000800 */
[----:B------:R-:W1:Y:S07]  /*0010*/  S2R R0, SR_TID.X ;  /* 0x0000000000007919 */ /* 0x000e6e0000002100 */
[----:B------:R-:W2:Y:S01]  /*0020*/  LDC.64 R2, c[0x0][0x210] ;  /* 0x00008400ff027b82 */ /* 0x000ea20000000a00 */
[----:B------:R-:W-:Y:S01]  /*0030*/  CS2R R8, SRZ ;  /* 0x0000000000087805 */ /* 0x000fe2000001ff00 */
[----:B------:R-:W3:Y:S01]  /*0040*/  S2R R35, SR_CTAID.X ;  /* 0x0000000000237919 */ /* 0x000ee20000002500 */
[----:B------:R-:W4:Y:S01]  /*0050*/  S2R R5, SR_CTAID.Y ;  /* 0x0000000000057919 */ /* 0x000f220000002600 */
[----:B------:R-:W-:-:S02]  /*0060*/  CS2R R10, SRZ ;  /* 0x00000000000a7805 */ /* 0x000fc4000001ff00 */
[----:B------:R-:W-:Y:S01]  /*0070*/  CS2R R6, SRZ ;  /* 0x0000000000067805 */ /* 0x000fe2000001ff00 */
[----:B------:R-:W-:Y:S01]  /*0080*/  ULDC.64 UR6, c[0x0][0x208] ;  /* 0x0000820000067ab9 */ /* 0x000fe20000000a00 */
[----:B------:R-:W5:Y:S01]  /*0090*/  LDC.64 R20, c[0x0][0x218] ;  /* 0x00008600ff147b82 */ /* 0x000f620000000a00 */
[----:B------:R-:W-:Y:S02]  /*00a0*/  CS2R R12, SRZ ;  /* 0x00000000000c7805 */ /* 0x000fe4000001ff00 */
[----:B------:R-:W-:Y:S02]  /*00b0*/  CS2R R14, SRZ ;  /* 0x00000000000e7805 */ /* 0x000fe4000001ff00 */
[----:B-1----:R-:W-:Y:S01]  /*00c0*/  SHF.R.U32.HI R4, RZ, 0x2, R0 ;  /* 0x00000002ff047819 */ /* 0x002fe20000011600 */
[----:B------:R-:W-:Y:S02]  /*00d0*/  IMAD.SHL.U32 R34, R0, 0x4, RZ ;  /* 0x0000000400227824 */ /* 0x000fe400078e00ff */
[----:B---3--:R-:W-:Y:S01]  /*00e0*/  IMAD.SHL.U32 R35, R35, 0x10, RZ ;  /* 0x0000001023237824 */ /* 0x008fe200078e00ff */
[----:B------:R-:W-:-:S04]  /*00f0*/  SGXT.U32 R4, R4, 0x6 ;  /* 0x000000060404781a */ /* 0x000fc80000000000 */
[----:B------:R-:W-:Y:S02]  /*0100*/  LOP3.LUT R0, R35, 0xc, R34, 0xf8, !PT ;  /* 0x0000000c23007812 */ /* 0x000fe400078ef822 */
[----:B----4-:R-:W-:Y:S02]  /*0110*/  PRMT R23, R4, 0x6540, R5 ;  /* 0x0000654004177816 */ /* 0x010fe40000000005 */
[----:B------:R-:W-:-:S03]  /*0120*/  ISETP.GE.AND P0, PT, R0, 0x40, PT ;  /* 0x000000400000780c */ /* 0x000fc60003f06270 */
[----:B------:R-:W-:Y:S01]  /*0130*/  IMAD R23, R23, 0x40, R0 ;  /* 0x0000004017177824 */ /* 0x000fe200078e0200 */
[----:B------:R-:W-:-:S03]  /*0140*/  CS2R R4, SRZ ;  /* 0x0000000000047805 */ /* 0x000fc6000001ff00 */
[C---:B------:R-:W-:Y:S01]  /*0150*/  VIADD R33, R23.reuse, 0x3000 ;  /* 0x0000300017217836 */ /* 0x040fe20000000000 */
[----:B------:R-:W-:Y:S01]  /*0160*/  IADD3 R32, R23, 0x2000, RZ ;  /* 0x0000200017207810 */ /* 0x000fe20007ffe0ff */
[----:B------:R-:W-:Y:S02]  /*0170*/  VIADD R22, R23, 0x1000 ;  /* 0x0000100017167836 */ /* 0x000fe40000000000 */
[----:B--2---:R-:W-:-:S04]  /*0180*/  IMAD.WIDE R26, R33, 0x4, R2 ;  /* 0x00000004211a7825 */ /* 0x004fc800078e0202 */
[--C-:B------:R-:W-:Y:S01]  /*0190*/  IMAD.WIDE R24, R32, 0x4, R2.reuse ;  /* 0x0000000420187825 */ /* 0x100fe200078e0202 */
[----:B------:R1:W2:Y:S03]  /*01a0*/  @!P0 LDG.E.EL.128 R4, desc[UR6][R26.64] ;  /* 0x000000061a048981 */ /* 0x0002a6000c2e1d00 */
[--C-:B------:R-:W-:Y:S01]  /*01b0*/  IMAD.WIDE R18, R23, 0x4, R2.reuse ;  /* 0x0000000417127825 */ /* 0x100fe200078e0202 */
[----:B------:R3:W4:Y:S03]  /*01c0*/  @!P0 LDG.E.EL.128 R8, desc[UR6][R24.64] ;  /* 0x0000000618088981 */ /* 0x000726000c2e1d00 */
[----:B------:R-:W-:Y:S01]  /*01d0*/  IMAD.WIDE R2, R22, 0x4, R2 ;  /* 0x0000000416027825 */ /* 0x000fe200078e0202 */
[----:B------:R-:W-:Y:S02]  /*01e0*/  CS2R R28, SRZ ;  /* 0x00000000001c7805 */ /* 0x000fe4000001ff00 */
[----:B------:R-:W-:-:S02]  /*01f0*/  CS2R R30, SRZ ;  /* 0x00000000001e7805 */ /* 0x000fc4000001ff00 */
[----:B-1----:R-:W-:Y:S01]  /*0200*/  CS2R R26, SRZ ;  /* 0x00000000001a7805 */ /* 0x002fe2000001ff00 */
[----:B------:R1:W2:Y:S01]  /*0210*/  @!P0 LDG.E.EL.128 R12, desc[UR6][R18.64] ;  /* 0x00000006120c8981 */ /* 0x0002a2000c2e1d00 */
[----:B------:R-:W-:Y:S01]  /*0220*/  CS2R R16, SRZ ;  /* 0x0000000000107805 */ /* 0x000fe2000001ff00 */
[----:B-----5:R-:W-:Y:S01]  /*0230*/  IMAD.WIDE R20, R0, 0x4, R20 ;  /* 0x0000000400147825 */ /* 0x020fe200078e0214 */
[----:B---3--:R-:W-:-:S06]  /*0240*/  CS2R R24, SRZ ;  /* 0x0000000000187805 */ /* 0x008fcc000001ff00 */
[----:B------:R3:W5:Y:S01]  /*0250*/  @!P0 LDG.E.EL.128 R24, desc[UR6][R2.64] ;  /* 0x0000000602188981 */ /* 0x000762000c2e1d00 */
[----:B-1----:R-:W-:-:S06]  /*0260*/  CS2R R18, SRZ ;  /* 0x0000000000127805 */ /* 0x002fcc000001ff00 */
[----:B------:R-:W2:Y:S01]  /*0270*/  @!P0 LDG.E.EL.128 R16, desc[UR6][R20.64] ;  /* 0x0000000614108981 */ /* 0x000ea2000c2e1d00 */
[----:B---3--:R-:W1:Y:S02]  /*0280*/  LDC.64 R2, c[0x0][0x220] ;  /* 0x00008800ff027b82 */ /* 0x008e640000000a00 */
[----:B-1----:R-:W-:-:S05]  /*0290*/  IMAD.WIDE R2, R0, 0x4, R2 ;  /* 0x0000000400027825 */ /* 0x002fca00078e0202 */
[----:B------:R-:W3:Y:S01]  /*02a0*/  @!P0 LDG.E.EL.128 R28, desc[UR6][R2.64] ;  /* 0x00000006021c8981 */ /* 0x000ee2000c2e1d00 */
[C---:B--2---:R-:W-:Y:S01]  /*02b0*/  FADD R15, -R19.reuse, R15 ;  /* 0x0000000f130f7221 */ /* 0x044fe20000000100 */
[C---:B----4-:R-:W-:Y:S01]  /*02c0*/  FADD R11, -R19.reuse, R11 ;  /* 0x0000000b130b7221 */ /* 0x050fe20000000100 */
[C---:B------:R-:W-:Y:S01]  /*02d0*/  FADD R7, -R19.reuse, R7 ;  /* 0x0000000713077221 */ /* 0x040fe20000000100 */
[----:B-----5:R-:W-:Y:S01]  /*02e0*/  FADD R27, -R19, R27 ;  /* 0x0000001b131b7221 */ /* 0x020fe20000000100 */
[C---:B------:R-:W-:Y:S01]  /*02f0*/  FADD R14, -R18.reuse, R14 ;  /* 0x0000000e120e7221 */ /* 0x040fe20000000100 */
[C---:B------:R-:W-:Y:S01]  /*0300*/  FADD R10, -R18.reuse, R10 ;  /* 0x0000000a120a7221 */ /* 0x040fe20000000100 */
[----:B------:R-:W-:Y:S01]  /*0310*/  FADD R6, -R18, R6 ;  /* 0x0000000612067221 */ /* 0x000fe20000000100 */
[----:B---3--:R-:W-:Y:S01]  /*0320*/  FADD R28, R28, 9.9999997473787516356e-06 ;  /* 0x3727c5ac1c1c7421 */ /* 0x008fe20000000000 */
[----:B------:R-:W-:-:S03]  /*0330*/  FADD R29, R29, 9.9999997473787516356e-06 ;  /* 0x3727c5ac1d1d7421 */ /* 0x000fc60000000000 */
[----:B------:R-:W1:Y:S01]  /*0340*/  MUFU.SQRT R20, R28 ;  /* 0x0000001c00147308 */ /* 0x000e620000002000 */
[----:B------:R-:W-:Y:S01]  /*0350*/  FADD R21, R30, 9.9999997473787516356e-06 ;  /* 0x3727c5ac1e157421 */ /* 0x000fe20000000000 */
[----:B------:R-:W-:-:S06]  /*0360*/  FADD R31, R31, 9.9999997473787516356e-06 ;  /* 0x3727c5ac1f1f7421 */ /* 0x000fcc0000000000 */
[----:B------:R-:W2:Y:S08]  /*0370*/  MUFU.SQRT R3, R29 ;  /* 0x0000001d00037308 */ /* 0x000eb00000002000 */
[----:B------:R-:W3:Y:S01]  /*0380*/  MUFU.SQRT R2, R21 ;  /* 0x0000001500027308 */ /* 0x000ee20000002000 */
[C---:B-1----:R-:W-:Y:S02]  /*0390*/  FSETP.GT.AND P6, PT, R20.reuse, 8.50705917302346158658e+37, PT ;  /* 0x7e8000001400780b */ /* 0x042fe40003fc4000 */
[----:B------:R-:W-:-:S05]  /*03a0*/  FSETP.GEU.AND P1, PT, R20, 1.175494350822287508e-38, PT ;  /* 0x008000001400780b */ /* 0x000fca0003f2e000 */
[----:B------:R-:W1:Y:S01]  /*03b0*/  MUFU.SQRT R19, R31 ;  /* 0x0000001f00137308 */ /* 0x000e620000002000 */
[----:B------:R-:W-:Y:S01]  /*03c0*/  FADD R30, -R18, R26 ;  /* 0x0000001a121e7221 */ /* 0x000fe20000000100 */
[C---:B--2---:R-:W-:Y:S01]  /*03d0*/  FSETP.GT.AND P2, PT, R3.reuse, 8.50705917302346158658e+37, PT ;  /* 0x7e8000000300780b */ /* 0x044fe20003f44000 */
[----:B------:R-:W-:Y:S01]  /*03e0*/  IMAD.MOV.U32 R18, RZ, RZ, 0x3e800000 ;  /* 0x3e800000ff127424 */ /* 0x000fe200078e00ff */
[C---:B---3--:R-:W-:Y:S02]  /*03f0*/  FSETP.GT.AND P4, PT, R2.reuse, 8.50705917302346158658e+37, PT ;  /* 0x7e8000000200780b */ /* 0x048fe40003f84000 */
[----:B------:R-:W-:Y:S02]  /*0400*/  FSETP.GEU.AND P3, PT, R3, 1.175494350822287508e-38, PT ;  /* 0x008000000300780b */ /* 0x000fe40003f6e000 */
[----:B------:R-:W-:Y:S01]  /*0410*/  FSETP.GEU.AND P5, PT, R2, 1.175494350822287508e-38, PT ;  /* 0x008000000200780b */ /* 0x000fe20003fae000 */
[----:B------:R-:W-:Y:S01]  /*0420*/  @P6 FMUL R20, R20, 0.25 ;  /* 0x3e80000014146820 */ /* 0x000fe20000400000 */
[----:B------:R-:W-:-:S02]  /*0430*/  FSEL R21, R18, 1, P6 ;  /* 0x3f80000012157808 */ /* 0x000fc40003000000 */
[----:B-1----:R-:W-:Y:S01]  /*0440*/  FSETP.GT.AND P6, PT, R19, 8.50705917302346158658e+37, PT ;  /* 0x7e8000001300780b */ /* 0x002fe20003fc4000 */
[----:B------:R-:W-:Y:S02]  /*0450*/  @!P1 FMUL R20, R20, 16777216 ;  /* 0x4b80000014149820 */ /* 0x000fe40000400000 */
[----:B------:R-:W-:Y:S01]  /*0460*/  @!P1 FMUL R21, R21, 16777216 ;  /* 0x4b80000015159820 */ /* 0x000fe20000400000 */
[----:B------:R-:W-:Y:S01]  /*0470*/  FSETP.GEU.AND P1, PT, R19, 1.175494350822287508e-38, PT ;  /* 0x008000001300780b */ /* 0x000fe20003f2e000 */
[----:B------:R-:W-:Y:S01]  /*0480*/  @P2 FMUL R3, R3, 0.25 ;  /* 0x3e80000003032820 */ /* 0x000fe20000400000 */
[----:B------:R-:W-:Y:S01]  /*0490*/  @P4 FMUL R2, R2, 0.25 ;  /* 0x3e80000002024820 */ /* 0x000fe20000400000 */
[----:B------:R1:W2:Y:S02]  /*04a0*/  MUFU.RCP R28, R20 ;  /* 0x00000014001c7308 */ /* 0x0002a40000001000 */
[----:B------:R-:W-:Y:S01]  /*04b0*/  @!P3 FMUL R3, R3, 16777216 ;  /* 0x4b8000000303b820 */ /* 0x000fe20000400000 */
[----:B------:R-:W-:Y:S01]  /*04c0*/  @!P5 FMUL R2, R2, 16777216 ;  /* 0x4b8000000202d820 */ /* 0x000fe20000400000 */
[C---:B------:R-:W-:Y:S01]  /*04d0*/  FADD R13, -R17.reuse, R13 ;  /* 0x0000000d110d7221 */ /* 0x040fe20000000100 */
[C---:B------:R-:W-:Y:S01]  /*04e0*/  FADD R9, -R17.reuse, R9 ;  /* 0x0000000911097221 */ /* 0x040fe20000000100 */
[----:B------:R-:W-:Y:S01]  /*04f0*/  FADD R5, -R17, R5 ;  /* 0x0000000511057221 */ /* 0x000fe20000000100 */
[----:B------:R-:W-:Y:S01]  /*0500*/  @P6 FMUL R19, R19, 0.25 ;  /* 0x3e80000013136820 */ /* 0x000fe20000400000 */
[----:B-1----:R-:W-:Y:S01]  /*0510*/  FADD R20, -R17, R25 ;  /* 0x0000001911147221 */ /* 0x002fe20000000100 */
[----:B------:R-:W-:Y:S01]  /*0520*/  FADD R17, -R16, R12 ;  /* 0x0000000c10117221 */ /* 0x000fe20000000100 */
[----:B------:R-:W1:Y:S01]  /*0530*/  MUFU.RCP R26, R3 ;  /* 0x00000003001a7308 */ /* 0x000e620000001000 */
[----:B------:R-:W-:-:S07]  /*0540*/  @!P1 FMUL R19, R19, 16777216 ;  /* 0x4b80000013139820 */ /* 0x000fce0000400000 */
[----:B------:R3:W4:Y:S02]  /*0550*/  MUFU.RCP R12, R2 ;  /* 0x00000002000c7308 */ /* 0x0007240000001000 */
[----:B---3--:R-:W3:Y:S06]  /*0560*/  LDC.64 R2, c[0x0][0x228] ;  /* 0x00008a00ff027b82 */ /* 0x008eec0000000a00 */
[----:B------:R-:W5:Y:S01]  /*0570*/  MUFU.RCP R19, R19 ;  /* 0x0000001300137308 */ /* 0x000f620000001000 */
[C---:B------:R-:W-:Y:S02]  /*0580*/  FSEL R31, R18.reuse, 1, P2 ;  /* 0x3f800000121f7808 */ /* 0x040fe40001000000 */
[----:B------:R-:W-:-:S02]  /*0590*/  FSEL R37, R18, 1, P4 ;  /* 0x3f80000012257808 */ /* 0x000fc40002000000 */
[----:B------:R-:W-:Y:S01]  /*05a0*/  FSEL R18, R18, 1, P6 ;  /* 0x3f80000012127808 */ /* 0x000fe20003000000 */
[----:B------:R-:W-:Y:S01]  /*05b0*/  @!P3 FMUL R31, R31, 16777216 ;  /* 0x4b8000001f1fb820 */ /* 0x000fe20000400000 */
[----:B--2---:R-:W-:Y:S01]  /*05c0*/  FMUL R21, R28, R21 ;  /* 0x000000151c157220 */ /* 0x004fe20000400000 */
[----:B------:R-:W-:Y:S02]  /*05d0*/  @!P5 FMUL R37, R37, 16777216 ;  /* 0x4b8000002525d820 */ /* 0x000fe40000400000 */
[----:B------:R-:W-:Y:S01]  /*05e0*/  @!P1 FMUL R18, R18, 16777216 ;  /* 0x4b80000012129820 */ /* 0x000fe20000400000 */
[C---:B------:R-:W-:Y:S01]  /*05f0*/  FADD R25, -R16.reuse, R4 ;  /* 0x0000000410197221 */ /* 0x040fe20000000100 */
[----:B------:R-:W-:Y:S01]  /*0600*/  FADD R29, -R16, R24 ;  /* 0x00000018101d7221 */ /* 0x000fe20000000100 */
[----:B-1----:R-:W-:Y:S01]  /*0610*/  FMUL R24, R26, R31 ;  /* 0x0000001f1a187220 */ /* 0x002fe20000400000 */
[----:B----4-:R-:W-:Y:S01]  /*0620*/  FMUL R4, R12, R37 ;  /* 0x000000250c047220 */ /* 0x010fe20000400000 */
[----:B------:R-:W-:Y:S01]  /*0630*/  FADD R8, -R16, R8 ;  /* 0x0000000810087221 */ /* 0x000fe20000000100 */
[----:B-----5:R-:W-:Y:S01]  /*0640*/  FMUL R12, R19, R18 ;  /* 0x00000012130c7220 */ /* 0x020fe20000400000 */
[----:B------:R-:W-:Y:S01]  /*0650*/  FMUL R26, R21, R17 ;  /* 0x00000011151a7220 */ /* 0x000fe20000400000 */
[----:B------:R-:W-:-:S02]  /*0660*/  CS2R R16, SRZ ;  /* 0x0000000000107805 */ /* 0x000fc4000001ff00 */
[----:B------:R-:W-:Y:S01]  /*0670*/  CS2R R18, SRZ ;  /* 0x0000000000127805 */ /* 0x000fe2000001ff00 */
[----:B---3--:R-:W-:-:S04]  /*0680*/  IMAD.WIDE R2, R0, 0x4, R2 ;  /* 0x0000000400027825 */ /* 0x008fc800078e0202 */
[C---:B------:R-:W-:Y:S01]  /*0690*/  FMUL R29, R21.reuse, R29 ;  /* 0x0000001d151d7220 */ /* 0x040fe20000400000 */
[C---:B------:R-:W-:Y:S01]  /*06a0*/  FMUL R25, R21.reuse, R25 ;  /* 0x0000001915197220 */ /* 0x040fe20000400000 */
[C---:B------:R-:W-:Y:S01]  /*06b0*/  FMUL R20, R24.reuse, R20 ;  /* 0x0000001418147220 */ /* 0x040fe20000400000 */
[----:B------:R-:W1:Y:S01]  /*06c0*/  LDC.64 R36, c[0x0][0x238] ;  /* 0x00008e00ff247b82 */ /* 0x000e620000000a00 */
[----:B------:R2:W3:Y:S07]  /*06d0*/  @!P0 LDG.E.EL.128 R16, desc[UR6][R2.64] ;  /* 0x0000000602108981 */ /* 0x0004ee000c2e1d00 */
[----:B--2---:R-:W2:Y:S01]  /*06e0*/  LDC.64 R2, c[0x0][0x230] ;  /* 0x00008c00ff027b82 */ /* 0x004ea20000000a00 */
[----:B------:R-:W-:Y:S01]  /*06f0*/  FMUL R28, R21, R8 ;  /* 0x00000008151c7220 */ /* 0x000fe20000400000 */
[C---:B------:R-:W-:Y:S01]  /*0700*/  FMUL R21, R24.reuse, R9 ;  /* 0x0000000918157220 */ /* 0x040fe20000400000 */
[C---:B------:R-:W-:Y:S01]  /*0710*/  FMUL R8, R24.reuse, R13 ;  /* 0x0000000d18087220 */ /* 0x040fe20000400000 */
[----:B------:R-:W-:Y:S01]  /*0720*/  FMUL R9, R24, R5 ;  /* 0x0000000518097220 */ /* 0x000fe20000400000 */
[----:B------:R-:W-:Y:S01]  /*0730*/  FMUL R31, R4, R14 ;  /* 0x0000000e041f7220 */ /* 0x000fe20000400000 */
[C---:B------:R-:W-:Y:S01]  /*0740*/  FMUL R24, R12.reuse, R15 ;  /* 0x0000000f0c187220 */ /* 0x040fe20000400000 */
[C---:B------:R-:W-:Y:S01]  /*0750*/  FMUL R27, R12.reuse, R27 ;  /* 0x0000001b0c1b7220 */ /* 0x040fe20000400000 */
[C---:B------:R-:W-:Y:S01]  /*0760*/  FMUL R11, R12.reuse, R11 ;  /* 0x0000000b0c0b7220 */ /* 0x040fe20000400000 */
[----:B------:R-:W-:Y:S01]  /*0770*/  FMUL R7, R12, R7 ;  /* 0x000000070c077220 */ /* 0x000fe20000400000 */
[----:B------:R-:W-:-:S02]  /*0780*/  CS2R R12, SRZ ;  /* 0x00000000000c7805 */ /* 0x000fc4000001ff00 */
[----:B------:R-:W-:Y:S01]  /*0790*/  CS2R R14, SRZ ;  /* 0x00000000000e7805 */ /* 0x000fe2000001ff00 */
[----:B--2---:R-:W-:-:S05]  /*07a0*/  IMAD.WIDE R2, R0, 0x4, R2 ;  /* 0x0000000400027825 */ /* 0x004fca00078e0202 */
[----:B------:R-:W3:Y:S01]  /*07b0*/  @!P0 LDG.E.EL.128 R12, desc[UR6][R2.64] ;  /* 0x00000006020c8981 */ /* 0x000ee2000c2e1d00 */
[C---:B------:R-:W-:Y:S01]  /*07c0*/  FMUL R5, R4.reuse, R30 ;  /* 0x0000001e04057220 */ /* 0x040fe20000400000 */
[C---:B------:R-:W-:Y:S01]  /*07d0*/  FMUL R10, R4.reuse, R10 ;  /* 0x0000000a040a7220 */ /* 0x040fe20000400000 */
[----:B------:R-:W-:Y:S01]  /*07e0*/  FMUL R4, R4, R6 ;  /* 0x0000000604047220 */ /* 0x000fe20000400000 */
[----:B---3--:R-:W-:-:S03]  /*07f0*/  FFMA R0, R7, R19, R15 ;  /* 0x0000001307007223 */ /* 0x008fc6000000000f */
[-CC-:B------:R-:W-:Y:S01]  /*0800*/  FFMA R4, R4, R18.reuse, R14.reuse ;  /* 0x0000001204047223 */ /* 0x180fe2000000000e */
[-CC-:B------:R-:W-:Y:S01]  /*0810*/  FFMA R6, R10, R18.reuse, R14.reuse ;  /* 0x000000120a067223 */ /* 0x180fe2000000000e */
[-CC-:B------:R-:W-:Y:S01]  /*0820*/  FFMA R5, R5, R18.reuse, R14.reuse ;  /* 0x0000001205057223 */ /* 0x180fe2000000000e */
[----:B------:R-:W-:Y:S01]  /*0830*/  FFMA R30, R31, R18, R14 ;  /* 0x000000121f1e7223 */ /* 0x000fe2000000000e */
[----:B------:R-:W-:Y:S01]  /*0840*/  FFMA R3, R11, R19, R15 ;  /* 0x000000130b037223 */ /* 0x000fe2000000000f */
[-CC-:B------:R-:W-:Y:S01]  /*0850*/  FFMA R7, R9, R17.reuse, R13.reuse ;  /* 0x0000001109077223 */ /* 0x180fe2000000000d */
[----:B------:R-:W-:Y:S01]  /*0860*/  FFMA R18, R8, R17, R13 ;  /* 0x0000001108127223 */ /* 0x000fe2000000000d */
[-CC-:B------:R-:W-:Y:S01]  /*0870*/  FFMA R2, R27, R19.reuse, R15.reuse ;  /* 0x000000131b027223 */ /* 0x180fe2000000000f */
[----:B------:R-:W-:Y:S01]  /*0880*/  FFMA R24, R24, R19, R15 ;  /* 0x0000001318187223 */ /* 0x000fe2000000000f */
[----:B------:R-:W-:Y:S02]  /*0890*/  CS2R R8, SRZ ;  /* 0x0000000000087805 */ /* 0x000fe4000001ff00 */
[----:B------:R-:W-:Y:S01]  /*08a0*/  CS2R R10, SRZ ;  /* 0x00000000000a7805 */ /* 0x000fe2000001ff00 */
[----:B-1----:R-:W-:-:S05]  /*08b0*/  IMAD.WIDE R14, R23, 0x4, R36 ;  /* 0x00000004170e7825 */ /* 0x002fca00078e0224 */
[----:B------:R1:W2:Y:S01]  /*08c0*/  @!P0 LDG.E.EL.128 R8, desc[UR6][R14.64] ;  /* 0x000000060e088981 */ /* 0x0002a2000c2e1d00 */
[-CC-:B------:R-:W-:Y:S01]  /*08d0*/  FFMA R21, R21, R17.reuse, R13.reuse ;  /* 0x0000001115157223 */ /* 0x180fe2000000000d */
[----:B------:R-:W-:Y:S01]  /*08e0*/  FFMA R20, R20, R17, R13 ;  /* 0x0000001114147223 */ /* 0x000fe2000000000d */
[-CC-:B------:R-:W-:Y:S01]  /*08f0*/  FFMA R25, R25, R16.reuse, R12.reuse ;  /* 0x0000001019197223 */ /* 0x180fe2000000000c */
[-CC-:B------:R-:W-:Y:S01]  /*0900*/  FFMA R28, R28, R16.reuse, R12.reuse ;  /* 0x000000101c1c7223 */ /* 0x180fe2000000000c */
[-CC-:B------:R-:W-:Y:S01]  /*0910*/  FFMA R29, R29, R16.reuse, R12.reuse ;  /* 0x000000101d1d7223 */ /* 0x180fe2000000000c */
[----:B------:R-:W-:Y:S01]  /*0920*/  FFMA R19, R26, R16, R12 ;  /* 0x000000101a137223 */ /* 0x000fe2000000000c */
[----:B------:R-:W-:Y:S01]  /*0930*/  CS2R R12, SRZ ;  /* 0x00000000000c7805 */ /* 0x000fe2000001ff00 */
[----:B------:R-:W-:Y:S01]  /*0940*/  IMAD.WIDE R16, R22, 0x4, R36 ;  /* 0x0000000416107825 */ /* 0x000fe200078e0224 */
[----:B-1----:R-:W-:-:S06]  /*0950*/  CS2R R14, SRZ ;  /* 0x00000000000e7805 */ /* 0x002fcc000001ff00 */
[----:B------:R1:W3:Y:S01]  /*0960*/  @!P0 LDG.E.EL.128 R12, desc[UR6][R16.64] ;  /* 0x00000006100c8981 */ /* 0x0002e2000c2e1d00 */
[----:B------:R-:W-:Y:S01]  /*0970*/  IMAD.WIDE R26, R32, 0x4, R36 ;  /* 0x00000004201a7825 */ /* 0x000fe200078e0224 */
[----:B-1----:R-:W-:-:S03]  /*0980*/  CS2R R16, SRZ ;  /* 0x0000000000107805 */ /* 0x002fc6000001ff00 */
[----:B------:R-:W-:Y:S02]  /*0990*/  IMAD.WIDE R22, R33, 0x4, R36 ;  /* 0x0000000421167825 */ /* 0x000fe400078e0224 */
[----:B------:R-:W1:Y:S01]  /*09a0*/  S2R R33, SR_TID.X ;  /* 0x0000000000217919 */ /* 0x000e620000002100 */
[----:B------:R-:W4:Y:S01]  /*09b0*/  S2UR UR5, SR_CgaCtaId ;  /* 0x00000000000579c3 */ /* 0x000f220000008800 */
[C---:B--2---:R-:W-:Y:S01]  /*09c0*/  FSETP.GEU.AND P6, PT, R19.reuse, -R8, PT ;  /* 0x800000081300720b */ /* 0x044fe20003fce000 */
[----:B------:R-:W-:Y:S01]  /*09d0*/  FADD R31, R19, R8 ;  /* 0x00000008131f7221 */ /* 0x000fe20000000000 */
[C---:B------:R-:W-:Y:S01]  /*09e0*/  FSETP.GEU.AND P5, PT, R18.reuse, -R9, PT ;  /* 0x800000091200720b */ /* 0x040fe20003fae000 */
[----:B------:R-:W-:Y:S01]  /*09f0*/  FADD R32, R18, R9 ;  /* 0x0000000912207221 */ /* 0x000fe20000000000 */
[----:B------:R-:W-:Y:S02]  /*0a00*/  CS2R R18, SRZ ;  /* 0x0000000000127805 */ /* 0x000fe4000001ff00 */
[C---:B------:R-:W-:Y:S01]  /*0a10*/  FSETP.GEU.AND P4, PT, R30.reuse, -R10, PT ;  /* 0x8000000a1e00720b */ /* 0x040fe20003f8e000 */
[----:B------:R-:W-:Y:S01]  /*0a20*/  FADD R30, R30, R10 ;  /* 0x0000000a1e1e7221 */ /* 0x000fe20000000000 */
[C---:B------:R-:W-:Y:S01]  /*0a30*/  FSETP.GEU.AND P3, PT, R24.reuse, -R11, PT ;  /* 0x8000000b1800720b */ /* 0x040fe20003f6e000 */
[----:B------:R-:W-:Y:S01]  /*0a40*/  FADD R24, R24, R11 ;  /* 0x0000000b18187221 */ /* 0x000fe20000000000 */
[----:B------:R-:W-:Y:S01]  /*0a50*/  CS2R R8, SRZ ;  /* 0x0000000000087805 */ /* 0x000fe2000001ff00 */
[----:B------:R1:W2:Y:S01]  /*0a60*/  @!P0 LDG.E.EL.128 R16, desc[UR6][R26.64] ;  /* 0x000000061a108981 */ /* 0x0002a2000c2e1d00 */
[----:B------:R-:W-:-:S06]  /*0a70*/  CS2R R10, SRZ ;  /* 0x00000000000a7805 */ /* 0x000fcc000001ff00 */
[----:B------:R3:W5:Y:S01]  /*0a80*/  @!P0 LDG.E.EL.128 R8, desc[UR6][R22.64] ;  /* 0x0000000616088981 */ /* 0x000762000c2e1d00 */
[----:B------:R-:W-:Y:S01]  /*0a90*/  UMOV UR4, 0x400 ;  /* 0x0000040000047882 */ /* 0x000fe20000000000 */
[----:B-1----:R-:W-:Y:S02]  /*0aa0*/  SHF.R.U32.HI R27, RZ, 0x2, R33 ;  /* 0x00000002ff1b7819 */ /* 0x002fe40000011621 */
[----:B------:R-:W-:Y:S01]  /*0ab0*/  SHF.L.U32 R26, R33, 0xa, RZ ;  /* 0x0000000a211a7819 */ /* 0x000fe200000006ff */
[----:B----4-:R-:W-:Y:S01]  /*0ac0*/  UPRMT UR4, UR5, 0x654, UR4 ;  /* 0x0000065405047896 */ /* 0x010fe20008000004 */
[----:B------:R-:W-:Y:S02]  /*0ad0*/  SGXT.U32 R27, R27, 0x6 ;  /* 0x000000061b1b781a */ /* 0x000fe40000000000 */
[----:B------:R-:W-:Y:S01]  /*0ae0*/  LOP3.LUT R26, R26, 0xc00, RZ, 0xc0, !PT ;  /* 0x00000c001a1a7812 */ /* 0x000fe200078ec0ff */
[C---:B---3--:R-:W-:Y:S01]  /*0af0*/  FADD R22, R20.reuse, R13 ;  /* 0x0000000d14167221 */ /* 0x048fe20000000000 */
[----:B------:R-:W-:-:S02]  /*0b00*/  FSETP.GEU.AND P1, PT, R20, -R13, PT ;  /* 0x8000000d1400720b */ /* 0x000fc40003f2e000 */
[C---:B------:R-:W-:Y:S02]  /*0b10*/  LOP3.LUT R27, R26.reuse, R27, RZ, 0xfc, !PT ;  /* 0x0000001b1a1b7212 */ /* 0x040fe400078efcff */
[C---:B------:R-:W-:Y:S02]  /*0b20*/  LEA.HI R20, R26.reuse, UR4, RZ, 0x1c ;  /* 0x000000041a147c11 */ /* 0x040fe4000f8fe0ff */
[----:B------:R-:W-:-:S03]  /*0b30*/  LOP3.LUT R23, R26, 0x200, RZ, 0xfc, !PT ;  /* 0x000002001a177812 */ /* 0x000fc600078efcff */
[----:B------:R-:W-:Y:S01]  /*0b40*/  IMAD R13, R27, 0x4, R20 ;  /* 0x000000041b0d7824 */ /* 0x000fe200078e0214 */
[----:B------:R-:W-:Y:S02]  /*0b50*/  LOP3.LUT R20, R26, 0x100, RZ, 0xfc, !PT ;  /* 0x000001001a147812 */ /* 0x000fe400078efcff */
[----:B------:R-:W-:Y:S02]  /*0b60*/  FSEL R36, R31, RZ, P6 ;  /* 0x000000ff1f247208 */ /* 0x000fe40003000000 */
[----:B------:R-:W-:Y:S02]  /*0b70*/  LEA.HI R20, R20, UR4, RZ, 0x1c ;  /* 0x0000000414147c11 */ /* 0x000fe4000f8fe0ff */
[----:B------:R-:W-:Y:S02]  /*0b80*/  LOP3.LUT R31, R26, 0x300, RZ, 0xfc, !PT ;  /* 0x000003001a1f7812 */ /* 0x000fe400078efcff */
[C---:B------:R-:W-:Y:S01]  /*0b90*/  FSETP.GEU.AND P2, PT, R29.reuse, -R12, PT ;  /* 0x8000000c1d00720b */ /* 0x040fe20003f4e000 */
[----:B------:R-:W-:Y:S01]  /*0ba0*/  FADD R12, R29, R12 ;  /* 0x0000000c1d0c7221 */ /* 0x000fe20000000000 */
[----:B------:R-:W-:-:S02]  /*0bb0*/  LEA.HI R26, R23, UR4, RZ, 0x1c ;  /* 0x00000004171a7c11 */ /* 0x000fc4000f8fe0ff */
[C---:B------:R-:W-:Y:S01]  /*0bc0*/  FSETP.GEU.AND P0, PT, R5.reuse, -R14, PT ;  /* 0x8000000e0500720b */ /* 0x040fe20003f0e000 */
[----:B------:R-:W-:Y:S01]  /*0bd0*/  FADD R5, R5, R14 ;  /* 0x0000000e05057221 */ /* 0x000fe20000000000 */
[----:B------:R-:W-:Y:S01]  /*0be0*/  FSEL R29, R32, RZ, P5 ;  /* 0x000000ff201d7208 */ /* 0x000fe20002800000 */
[----:B------:R-:W-:Y:S01]  /*0bf0*/  IMAD R20, R27, 0x4, R20 ;  /* 0x000000041b147824 */ /* 0x000fe200078e0214 */
[----:B------:R-:W-:Y:S01]  /*0c00*/  LEA.HI R32, R31, UR4, RZ, 0x1c ;  /* 0x000000041f207c11 */ /* 0x000fe2000f8fe0ff */
[C---:B------:R-:W-:Y:S01]  /*0c10*/  IMAD R23, R27.reuse, 0x4, R26 ;  /* 0x000000041b177824 */ /* 0x040fe200078e021a */
[----:B------:R-:W-:Y:S01]  /*0c20*/  FSEL R30, R30, RZ, P4 ;  /* 0x000000ff1e1e7208 */ /* 0x000fe20002000000 */
[----:B------:R-:W-:Y:S01]  /*0c30*/  STS [R13], R36 ;  /* 0x000000240d007388 */ /* 0x000fe20000000800 */
[----:B------:R-:W-:Y:S02]  /*0c40*/  LEA R26, R27, R32, 0x2 ;  /* 0x000000201b1a7211 */ /* 0x000fe400078e10ff */
[----:B------:R-:W-:-:S02]  /*0c50*/  FSEL R14, R5, RZ, P0 ;  /* 0x000000ff050e7208 */ /* 0x000fc40000000000 */
[C---:B------:R-:W-:Y:S01]  /*0c60*/  FSETP.GEU.AND P4, PT, R2.reuse, -R15, PT ;  /* 0x8000000f0200720b */ /* 0x040fe20003f8e000 */
[----:B------:R-:W-:Y:S01]  /*0c70*/  FADD R2, R2, R15 ;  /* 0x0000000f02027221 */ /* 0x000fe20000000000 */
[----:B------:R-:W-:Y:S01]  /*0c80*/  FSEL R27, R24, RZ, P3 ;  /* 0x000000ff181b7208 */ /* 0x000fe20001800000 */
[----:B------:R1:W-:Y:S01]  /*0c90*/  STS [R20+0x400], R29 ;  /* 0x0004001d14007388 */ /* 0x0003e20000000800 */
[----:B------:R-:W-:Y:S02]  /*0ca0*/  FSEL R12, R12, RZ, P2 ;  /* 0x000000ff0c0c7208 */ /* 0x000fe40001000000 */
[----:B------:R-:W-:Y:S01]  /*0cb0*/  FSEL R5, R2, RZ, P4 ;  /* 0x000000ff02057208 */ /* 0x000fe20002000000 */
[----:B------:R-:W-:Y:S01]  /*0cc0*/  STS [R23+0x800], R30 ;  /* 0x0008001e17007388 */ /* 0x000fe20000000800 */
[----:B-1----:R-:W-:-:S03]  /*0cd0*/  FSEL R29, R22, RZ, P1 ;  /* 0x000000ff161d7208 */ /* 0x002fc60000800000 */
[----:B------:R-:W-:Y:S04]  /*0ce0*/  STS [R26+0xc00], R27 ;  /* 0x000c001b1a007388 */ /* 0x000fe80000000800 */
[----:B------:R-:W-:Y:S04]  /*0cf0*/  STS [R13+0x100], R12 ;  /* 0x0001000c0d007388 */ /* 0x000fe80000000800 */
[----:B------:R-:W-:Y:S04]  /*0d00*/  STS [R20+0x500], R29 ;  /* 0x0005001d14007388 */ /* 0x000fe80000000800 */
[----:B------:R-:W-:Y:S04]  /*0d10*/  STS [R23+0x900], R14 ;  /* 0x0009000e17007388 */ /* 0x000fe80000000800 */
[----:B------:R1:W-:Y:S01]  /*0d20*/  STS [R26+0xd00], R5 ;  /* 0x000d00051a007388 */ /* 0x0003e20000000800 */
[----:B------:R-:W3:Y:S01]  /*0d30*/  S2R R36, SR_CTAID.Y ;  /* 0x0000000000247919 */ /* 0x000ee20000002600 */
[----:B------:R-:W-:Y:S01]  /*0d40*/  SHF.R.U32.HI R33, RZ, 0x2, R33 ;  /* 0x00000002ff217819 */ /* 0x000fe20000011621 */
[----:B------:R-:W4:Y:S01]  /*0d50*/  S2R R37, SR_TID.X ;  /* 0x0000000000257919 */ /* 0x000f220000002100 */
[C---:B--2---:R-:W-:Y:S01]  /*0d60*/  FSETP.GEU.AND P0, PT, R3.reuse, -R19, PT ;  /* 0x800000130300720b */ /* 0x044fe20003f0e000 */
[----:B------:R-:W-:Y:S01]  /*0d70*/  FADD R3, R3, R19 ;  /* 0x0000001303037221 */ /* 0x000fe20000000000 */
[C---:B------:R-:W-:Y:S01]  /*0d80*/  FSETP.GEU.AND P3, PT, R28.reuse, -R16, PT ;  /* 0x800000101c00720b */ /* 0x040fe20003f6e000 */
[----:B------:R-:W-:Y:S01]  /*0d90*/  FADD R16, R28, R16 ;  /* 0x000000101c107221 */ /* 0x000fe20000000000 */
[C---:B------:R-:W-:Y:S01]  /*0da0*/  FSETP.GEU.AND P2, PT, R21.reuse, -R17, PT ;  /* 0x800000111500720b */ /* 0x040fe20003f4e000 */
[----:B------:R-:W-:Y:S01]  /*0db0*/  FADD R17, R21, R17 ;  /* 0x0000001115117221 */ /* 0x000fe20000000000 */
[C---:B------:R-:W-:Y:S01]  /*0dc0*/  FSETP.GEU.AND P1, PT, R6.reuse, -R18, PT ;  /* 0x800000120600720b */ /* 0x040fe20003f2e000 */
[----:B------:R-:W-:Y:S01]  /*0dd0*/  FADD R6, R6, R18 ;  /* 0x0000001206067221 */ /* 0x000fe20000000000 */
[----:B------:R-:W-:Y:S01]  /*0de0*/  FSEL R3, R3, RZ, P0 ;  /* 0x000000ff03037208 */ /* 0x000fe20000000000 */
[----:B-----5:R-:W-:Y:S01]  /*0df0*/  FADD R2, R7, R9 ;  /* 0x0000000907027221 */ /* 0x020fe20000000000 */
[----:B------:R-:W-:-:S02]  /*0e00*/  FSEL R16, R16, RZ, P3 ;  /* 0x000000ff10107208 */ /* 0x000fc40001800000 */
[----:B------:R-:W-:Y:S02]  /*0e10*/  FSETP.GEU.AND P0, PT, R7, -R9, PT ;  /* 0x800000090700720b */ /* 0x000fe40003f0e000 */
[----:B------:R-:W-:Y:S02]  /*0e20*/  FSEL R17, R17, RZ, P2 ;  /* 0x000000ff11117208 */ /* 0x000fe40001000000 */
[----:B------:R-:W-:Y:S01]  /*0e30*/  FSEL R6, R6, RZ, P1 ;  /* 0x000000ff06067208 */ /* 0x000fe20000800000 */
[----:B------:R-:W-:Y:S01]  /*0e40*/  STS [R13+0x200], R16 ;  /* 0x000200100d007388 */ /* 0x000fe20000000800 */
[----:B-1----:R-:W-:Y:S02]  /*0e50*/  FSEL R5, R2, RZ, P0 ;  /* 0x000000ff02057208 */ /* 0x002fe40000000000 */
[C---:B------:R-:W-:Y:S01]  /*0e60*/  FSETP.GEU.AND P2, PT, R25.reuse, -R8, PT ;  /* 0x800000081900720b */ /* 0x040fe20003f4e000 */
[----:B------:R1:W-:Y:S01]  /*0e70*/  STS [R20+0x600], R17 ;  /* 0x0006001114007388 */ /* 0x0003e20000000800 */
[----:B------:R-:W-:Y:S01]  /*0e80*/  LOP3.LUT R2, R34, 0x3fc, RZ, 0xc0, !PT ;  /* 0x000003fc22027812 */ /* 0x000fe200078ec0ff */
[----:B------:R-:W-:Y:S01]  /*0e90*/  FADD R8, R25, R8 ;  /* 0x0000000819087221 */ /* 0x000fe20000000000 */
[C---:B------:R-:W-:Y:S01]  /*0ea0*/  FSETP.GEU.AND P1, PT, R4.reuse, -R10, PT ;  /* 0x8000000a0400720b */ /* 0x040fe20003f2e000 */
[----:B------:R-:W-:Y:S01]  /*0eb0*/  STS [R23+0xa00], R6 ;  /* 0x000a000617007388 */ /* 0x000fe20000000800 */
[----:B------:R-:W-:Y:S01]  /*0ec0*/  FADD R4, R4, R10 ;  /* 0x0000000a04047221 */ /* 0x000fe20000000000 */
[C---:B------:R-:W-:Y:S01]  /*0ed0*/  FSETP.GEU.AND P0, PT, R0.reuse, -R11, PT ;  /* 0x8000000b0000720b */ /* 0x040fe20003f0e000 */
[----:B------:R-:W-:Y:S01]  /*0ee0*/  FADD R0, R0, R11 ;  /* 0x0000000b00007221 */ /* 0x000fe20000000000 */
[----:B------:R2:W-:Y:S01]  /*0ef0*/  STS [R26+0xe00], R3 ;  /* 0x000e00031a007388 */ /* 0x0005e20000000800 */
[----:B------:R-:W-:Y:S01]  /*0f00*/  FSEL R8, R8, RZ, P2 ;  /* 0x000000ff08087208 */ /* 0x000fe20001000000 */
[----:B-1----:R-:W1:Y:S01]  /*0f10*/  LDC.64 R16, c[0x0][0x240] ;  /* 0x00009000ff107b82 */ /* 0x002e620000000a00 */
[----:B------:R-:W-:-:S02]  /*0f20*/  FSEL R4, R4, RZ, P1 ;  /* 0x000000ff04047208 */ /* 0x000fc40000800000 */
[----:B--2---:R-:W-:Y:S01]  /*0f30*/  LOP3.LUT R3, R2, 0x400, RZ, 0xfc, !PT ;  /* 0x0000040002037812 */ /* 0x004fe200078efcff */
[----:B------:R2:W-:Y:S03]  /*0f40*/  STS [R13+0x300], R8 ;  /* 0x000300080d007388 */ /* 0x0005e60000000800 */
[----:B------:R-:W-:Y:S02]  /*0f50*/  SHF.R.U32.HI R6, RZ, 0x4, R3 ;  /* 0x00000004ff067819 */ /* 0x000fe40000011603 */
[----:B------:R-:W-:Y:S01]  /*0f60*/  FSEL R3, R0, RZ, P0 ;  /* 0x000000ff00037208 */ /* 0x000fe20000000000 */
[----:B------:R5:W-:Y:S04]  /*0f70*/  STS [R20+0x700], R5 ;  /* 0x0007000514007388 */ /* 0x000be80000000800 */
[----:B------:R-:W-:Y:S04]  /*0f80*/  STS [R23+0xb00], R4 ;  /* 0x000b000417007388 */ /* 0x000fe80000000800 */
[----:B------:R3:W-:Y:S01]  /*0f90*/  STS [R26+0xf00], R3 ;  /* 0x000f00031a007388 */ /* 0x0007e20000000800 */
[----:B------:R-:W-:-:S02]  /*0fa0*/  LOP3.LUT R7, R2, 0x800, RZ, 0xfc, !PT ;  /* 0x0000080002077812 */ /* 0x000fc400078efcff */
[----:B------:R-:W-:Y:S02]  /*0fb0*/  LOP3.LUT R0, R33, 0x30, RZ, 0xc0, !PT ;  /* 0x0000003021007812 */ /* 0x000fe400078ec0ff */
[----:B------:R-:W-:Y:S02]  /*0fc0*/  SHF.R.U32.HI R7, RZ, 0x4, R7 ;  /* 0x00000004ff077819 */ /* 0x000fe40000011607 */
[----:B------:R-:W-:Y:S02]  /*0fd0*/  LOP3.LUT R6, R6, 0x70, RZ, 0xc0, !PT ;  /* 0x0000007006067812 */ /* 0x000fe400078ec0ff */
[----:B--2---:R-:W-:Y:S01]  /*0fe0*/  LOP3.LUT R8, R7, 0xb0, RZ, 0xc0, !PT ;  /* 0x000000b007087812 */ /* 0x004fe200078ec0ff */
[----:B-----5:R-:W-:Y:S02]  /*0ff0*/  VIADD R5, R0, UR4 ;  /* 0x0000000400057c36 */ /* 0x020fe40008000000 */
[----:B------:R-:W-:Y:S01]  /*1000*/  VIADD R7, R6, UR4 ;  /* 0x0000000406077c36 */ /* 0x000fe20008000000 */
[----:B------:R-:W-:Y:S01]  /*1010*/  IADD3 R9, R8, UR4, RZ ;  /* 0x0000000408097c10 */ /* 0x000fe2000fffe0ff */
[----:B------:R-:W-:-:S02]  /*1020*/  IMAD R5, R2, 0x4, R5 ;  /* 0x0000000402057824 */ /* 0x000fc400078e0205 */
[C---:B------:R-:W-:Y:S01]  /*1030*/  IMAD R8, R2.reuse, 0x4, R7 ;  /* 0x0000000402087824 */ /* 0x040fe200078e0207 */
[----:B------:R-:W-:Y:S01]  /*1040*/  BAR.SYNC.DEFER_BLOCKING 0x0 ;  /* 0x0000000000007b1d */ /* 0x000fe20000010000 */
[----:B------:R-:W-:Y:S02]  /*1050*/  LEA R12, R2, R9, 0x2 ;  /* 0x00000009020c7211 */ /* 0x000fe400078e10ff */
[--C-:B---3--:R-:W-:Y:S02]  /*1060*/  SHF.R.S32.HI R0, RZ, 0x17, R36.reuse ;  /* 0x00000017ff007819 */ /* 0x108fe40000011424 */
[----:B------:R-:W-:Y:S02]  /*1070*/  LOP3.LUT R34, R34, 0xfc, RZ, 0xc0, !PT ;  /* 0x000000fc22227812 */ /* 0x000fe400078ec0ff */
[----:B0-----:R-:W-:Y:S02]  /*1080*/  SGXT R3, R0, 0x1 ;  /* 0x000000010003781a */ /* 0x001fe40000000200 */
[----:B------:R-:W-:-:S04]  /*1090*/  PRMT R34, R34, 0x6540, R36 ;  /* 0x0000654022227816 */ /* 0x000fc80000000024 */
[----:B------:R-:W-:Y:S01]  /*10a0*/  LEA.HI R3, R3, R34, RZ, 0x8 ;  /* 0x0000002203037211 */ /* 0x000fe200078f40ff */
[----:B------:R-:W0:Y:S04]  /*10b0*/  LDS.128 R4, [R5] ;  /* 0x0000000005047984 */ /* 0x000e280000000c00 */
[----:B------:R-:W2:Y:S04]  /*10c0*/  LDS.128 R8, [R8+0x1000] ;  /* 0x0010000008087984 */ /* 0x000ea80000000c00 */
[----:B------:R-:W3:Y:S01]  /*10d0*/  LDS.128 R12, [R12+0x2000] ;  /* 0x002000000c0c7984 */ /* 0x000ee20000000c00 */
[----:B----4-:R-:W-:Y:S01]  /*10e0*/  SHF.R.U32.HI R0, RZ, 0x6, R37 ;  /* 0x00000006ff007819 */ /* 0x010fe20000011625 */
[C---:B------:R-:W-:Y:S01]  /*10f0*/  IMAD.SHL.U32 R18, R3.reuse, 0x40, RZ ;  /* 0x0000004003127824 */ /* 0x040fe200078e00ff */
[----:B------:R-:W-:-:S02]  /*1100*/  LOP3.LUT R3, R3, 0xffffff00, RZ, 0xc0, !PT ;  /* 0xffffff0003037812 */ /* 0x000fc400078ec0ff */
[----:B------:R-:W-:Y:S02]  /*1110*/  SGXT.U32 R0, R0, 0x2 ;  /* 0x000000020000781a */ /* 0x000fe40000000000 */
[----:B------:R-:W-:Y:S02]  /*1120*/  LOP3.LUT R18, R18, 0xffffc000, RZ, 0xc0, !PT ;  /* 0xffffc00012127812 */ /* 0x000fe400078ec0ff */
[----:B------:R-:W-:Y:S02]  /*1130*/  LOP3.LUT R35, R0, R35, RZ, 0xfc, !PT ;  /* 0x0000002300237212 */ /* 0x000fe400078efcff */
[----:B------:R-:W-:Y:S02]  /*1140*/  IADD3 R0, R18, R34, -R3 ;  /* 0x0000002212007210 */ /* 0x000fe40007ffe803 */
[----:B------:R-:W-:Y:S02]  /*1150*/  LOP3.LUT R3, R2, 0xc00, RZ, 0xfc, !PT ;  /* 0x00000c0002037812 */ /* 0x000fe400078efcff */
[----:B------:R-:W-:-:S02]  /*1160*/  LOP3.LUT R21, R35, 0x4, RZ, 0xfc, !PT ;  /* 0x0000000423157812 */ /* 0x000fc400078efcff */
[C---:B------:R-:W-:Y:S02]  /*1170*/  LOP3.LUT R19, R35.reuse, 0x8, RZ, 0xfc, !PT ;  /* 0x0000000823137812 */ /* 0x040fe400078efcff */
[----:B------:R-:W-:Y:S02]  /*1180*/  SHF.R.U32.HI R18, RZ, 0x4, R3 ;  /* 0x00000004ff127819 */ /* 0x000fe40000011603 */
[C---:B------:R-:W-:Y:S02]  /*1190*/  LOP3.LUT R3, R35.reuse, 0xc, RZ, 0xfc, !PT ;  /* 0x0000000c23037812 */ /* 0x040fe400078efcff */
[----:B------:R-:W-:Y:S02]  /*11a0*/  ISETP.GE.AND P0, PT, R35, 0x40, PT ;  /* 0x000000402300780c */ /* 0x000fe40003f06270 */
[----:B------:R-:W-:Y:S02]  /*11b0*/  ISETP.GE.AND P1, PT, R21, 0x40, PT ;  /* 0x000000401500780c */ /* 0x000fe40003f26270 */
[----:B------:R-:W-:-:S02]  /*11c0*/  ISETP.GE.AND P2, PT, R19, 0x40, PT ;  /* 0x000000401300780c */ /* 0x000fc40003f46270 */
[----:B------:R-:W-:Y:S01]  /*11d0*/  LOP3.LUT R18, R18, 0xf0, RZ, 0xc0, !PT ;  /* 0x000000f012127812 */ /* 0x000fe200078ec0ff */
[--C-:B------:R-:W-:Y:S01]  /*11e0*/  IMAD R35, R35, 0x100, R0.reuse ;  /* 0x0000010023237824 */ /* 0x100fe200078e0200 */
[----:B------:R-:W-:Y:S02]  /*11f0*/  ISETP.GE.AND P3, PT, R3, 0x40, PT ;  /* 0x000000400300780c */ /* 0x000fe40003f66270 */
[----:B------:R-:W-:Y:S01]  /*1200*/  LEA R21, R21, R0, 0x8 ;  /* 0x0000000015157211 */ /* 0x000fe200078e40ff */
[----:B------:R-:W-:Y:S02]  /*1210*/  IMAD R23, R19, 0x100, R0 ;  /* 0x0000010013177824 */ /* 0x000fe400078e0200 */
[----:B------:R-:W-:Y:S02]  /*1220*/  VIADD R25, R18, UR4 ;  /* 0x0000000412197c36 */ /* 0x000fe40008000000 */
[----:B-1----:R-:W-:-:S04]  /*1230*/  IMAD.WIDE R18, R35, 0x4, R16 ;  /* 0x0000000423127825 */ /* 0x002fc800078e0210 */
[--C-:B------:R-:W-:Y:S01]  /*1240*/  IMAD.WIDE R20, R21, 0x4, R16.reuse ;  /* 0x0000000415147825 */ /* 0x100fe200078e0210 */
[----:B0-----:R0:W-:Y:S03]  /*1250*/  @!P0 STG.E.128 desc[UR6][R18.64], R4 ;  /* 0x0000000412008986 */ /* 0x0011e6000c101d06 */
[----:B------:R-:W-:Y:S01]  /*1260*/  IMAD.WIDE R22, R23, 0x4, R16 ;  /* 0x0000000417167825 */ /* 0x000fe200078e0210 */
[----:B--2---:R0:W-:Y:S01]  /*1270*/  @!P1 STG.E.128 desc[UR6][R20.64], R8 ;  /* 0x0000000814009986 */ /* 0x0041e2000c101d06 */
[----:B------:R-:W-:-:S03]  /*1280*/  LEA R25, R2, R25, 0x2 ;  /* 0x0000001902197211 */ /* 0x000fc600078e10ff */
[----:B---3--:R0:W-:Y:S02]  /*1290*/  @!P2 STG.E.128 desc[UR6][R22.64], R12 ;  /* 0x0000000c1600a986 */ /* 0x0081e4000c101d06 */
[----:B0-----:R-:W-:Y:S05]  /*12a0*/  @P3 EXIT ;  /* 0x000000000000394d */ /* 0x001fea0003800000 */
[----:B------:R-:W0:Y:S01]  /*12b0*/  LDS.128 R24, [R25+0x3000] ;  /* 0x0030000019187984 */ /* 0x000e220000000c00 */
[----:B------:R-:W-:-:S04]  /*12c0*/  IMAD R3, R3, 0x100, R0 ;  /* 0x0000010003037824 */ /* 0x000fc800078e0200 */
[----:B------:R-:W-:-:S05]  /*12d0*/  IMAD.WIDE R16, R3, 0x4, R16 ;  /* 0x0000000403107825 */ /* 0x000fca00078e0210 */
[----:B0-----:R-:W-:Y:S01]  /*12e0*/  STG.E.128 desc[UR6][R16.64], R24 ;  /* 0x0000001810007986 */ /* 0x001fe2000c101d06 */
[----:B------:R-:W-:Y:S05]  /*12f0*/  EXIT ;  /* 0x000000000000794d */ /* 0x000fea0003800000 */
.L_x_0:
[----:B------:R-:W-:-:S00]  /*1300*/  BRA `(.L_x_0) ;  /* 0xfffffffc00fc7947 */ /* 0x000fc0000383ffff */
[----:B------:R-:W-:-:S00]  /*1310*/  NOP ;  /* 0x0000000000007918 */ /* 0x000fc00000000000 */
        /* <DEDUP_REMOVED lines=14> */
.L_x_1:


//--------------------- .nv.global.init           --------------------------
	.section	.nv.global.init,"aw",@progbits
.nv.global.init:
	.type		_$_str,@object
	.size		_$_str,(_$_str_$_2 - _$_str)
_$_str:
        /*0000*/ 	.byte	0x5f, 0x5f, 0x43, 0x55, 0x44, 0x41, 0x5f, 0x46, 0x54, 0x5a, 0x00
	.type		_$_str_$_2,@object
	.size		_$_str_$_2,(.L_1 - _$_str_$_2)
_$_str_$_2:
        /*000b*/ 	.byte	0x5f, 0x5f, 0x43, 0x55, 0x44, 0x41, 0x5f, 0x50, 0x52, 0x45, 0x43, 0x5f, 0x53, 0x51, 0x52, 0x54
        /*001b*/ 	.byte	0x00
.L_1:


//--------------------- .nv.shared.triton_poi_fused__native_batch_norm_legit_no_training_add_relu_13 --------------------------
	.section	.nv.shared.triton_poi_fused__native_batch_norm_legit_no_training_add_relu_13,"aw",@nobits
	.sectionflags	@""
	.align	16
	.zero		1024


//--------------------- .nv.constant0.triton_poi_fused__native_batch_norm_legit_no_training_add_relu_13 --------------------------
	.section	.nv.constant0.triton_poi_fused__native_batch_norm_legit_no_training_add_relu_13,"a",@progbits
	.sectionflags	@""
	.align	4
.nv.constant0.triton_poi_fused__native_batch_norm_legit_no_training_add_relu_13:
	.zero		592
